	.headerflags	@"EF_CUDA_TEXMODE_UNIFIED EF_CUDA_64BIT_ADDRESS EF_CUDA_ACCELERATORS EF_CUDA_SM90 EF_CUDA_VIRTUAL_SM(EF_CUDA_SM90)"
	.elftype	@"ET_EXEC"


//--------------------- .nv.info                  --------------------------
	.section	.nv.info,"",@"SHT_CUDA_INFO"
	.align	4


	//----- nvinfo : EIATTR_REGCOUNT
	.align		4
        /*0000*/ 	.byte	0x04, 0x2f
        /*0002*/ 	.short	(.L_3 - .L_2)
	.align		4
.L_2:
        /*0004*/ 	.word	index@(triton_poi_fused_cat_40)
        /*0008*/ 	.word	0x00000020


	//----- nvinfo : EIATTR_MIN_STACK_SIZE
	.align		4
.L_3:
        /*000c*/ 	.byte	0x04, 0x12
        /*000e*/ 	.short	(.L_5 - .L_4)
	.align		4
.L_4:
        /*0010*/ 	.word	index@(triton_poi_fused_cat_40)
        /*0014*/ 	.word	0x00000000


	//----- nvinfo : EIATTR_FRAME_SIZE
	.align		4
.L_5:
        /*0018*/ 	.byte	0x04, 0x11
        /*001a*/ 	.short	(.L_7 - .L_6)
	.align		4
.L_6:
        /*001c*/ 	.word	index@(triton_poi_fused_cat_40)
        /*0020*/ 	.word	0x00000000


	//----- nvinfo : EIATTR_MIN_STACK_SIZE
	.align		4
.L_7:
        /*0024*/ 	.byte	0x04, 0x12
        /*0026*/ 	.short	(.L_9 - .L_8)
	.align		4
.L_8:
        /*0028*/ 	.word	index@(triton_poi_fused_cat_40)
        /*002c*/ 	.word	0x00000000
.L_9:


//--------------------- .nv.info.triton_poi_fused_cat_40 --------------------------
	.section	.nv.info.triton_poi_fused_cat_40,"",@"SHT_CUDA_INFO"
	.sectionflags	@""
	.align	4


	//----- nvinfo : EIATTR_CUDA_API_VERSION
	.align		4
        /*0000*/ 	.byte	0x04, 0x37
        /*0002*/ 	.short	(.L_11 - .L_10)
.L_10:
        /*0004*/ 	.word	0x0000007c


	//----- nvinfo : EIATTR_KPARAM_INFO
	.align		4
.L_11:
        /*0008*/ 	.byte	0x04, 0x17
        /*000a*/ 	.short	(.L_13 - .L_12)
.L_12:
        /*000c*/ 	.word	0x00000000
        /*0010*/ 	.short	0x000b
        /*0012*/ 	.short	0x0058
        /*0014*/ 	.byte	0x00, 0xf0, 0x11, 0x00


	//----- nvinfo : EIATTR_KPARAM_INFO
	.align		4
.L_13:
        /*0018*/ 	.byte	0x04, 0x17
        /*001a*/ 	.short	(.L_15 - .L_14)
.L_14:
        /*001c*/ 	.word	0x00000000
        /*0020*/ 	.short	0x000a
        /*0022*/ 	.short	0x0050
        /*0024*/ 	.byte	0x00, 0xf4, 0x21, 0x00


	//----- nvinfo : EIATTR_KPARAM_INFO
	.align		4
.L_15:
        /*0028*/ 	.byte	0x04, 0x17
        /*002a*/ 	.short	(.L_17 - .L_16)
.L_16:
        /*002c*/ 	.word	0x00000000
        /*0030*/ 	.short	0x0009
        /*0032*/ 	.short	0x0048
        /*0034*/ 	.byte	0x00, 0xf4, 0x21, 0x00


	//----- nvinfo : EIATTR_KPARAM_INFO
	.align		4
.L_17:
        /*0038*/ 	.byte	0x04, 0x17
        /*003a*/ 	.short	(.L_19 - .L_18)
.L_18:
        /*003c*/ 	.word	0x00000000
        /*0040*/ 	.short	0x0008
        /*0042*/ 	.short	0x0040
        /*0044*/ 	.byte	0x00, 0xf4, 0x21, 0x00


	//----- nvinfo : EIATTR_KPARAM_INFO
	.align		4
.L_19:
        /*0048*/ 	.byte	0x04, 0x17
        /*004a*/ 	.short	(.L_21 - .L_20)
.L_20:
        /*004c*/ 	.word	0x00000000
        /*0050*/ 	.short	0x0007
        /*0052*/ 	.short	0x0038
        /*0054*/ 	.byte	0x00, 0xf4, 0x21, 0x00


	//----- nvinfo : EIATTR_KPARAM_INFO
	.align		4
.L_21:
        /*0058*/ 	.byte	0x04, 0x17
        /*005a*/ 	.short	(.L_23 - .L_22)
.L_22:
        /*005c*/ 	.word	0x00000000
        /*0060*/ 	.short	0x0006
        /*0062*/ 	.short	0x0030
        /*0064*/ 	.byte	0x00, 0xf4, 0x21, 0x00


	//----- nvinfo : EIATTR_KPARAM_INFO
	.align		4
.L_23:
        /*0068*/ 	.byte	0x04, 0x17
        /*006a*/ 	.short	(.L_25 - .L_24)
.L_24:
        /*006c*/ 	.word	0x00000000
        /*0070*/ 	.short	0x0005
        /*0072*/ 	.short	0x0028
        /*0074*/ 	.byte	0x00, 0xf4, 0x21, 0x00


	//----- nvinfo : EIATTR_KPARAM_INFO
	.align		4
.L_25:
        /*0078*/ 	.byte	0x04, 0x17
        /*007a*/ 	.short	(.L_27 - .L_26)
.L_26:
        /*007c*/ 	.word	0x00000000
        /*0080*/ 	.short	0x0004
        /*0082*/ 	.short	0x0020
        /*0084*/ 	.byte	0x00, 0xf4, 0x21, 0x00


	//----- nvinfo : EIATTR_KPARAM_INFO
	.align		4
.L_27:
        /*0088*/ 	.byte	0x04, 0x17
        /*008a*/ 	.short	(.L_29 - .L_28)
.L_28:
        /*008c*/ 	.word	0x00000000
        /*0090*/ 	.short	0x0003
        /*0092*/ 	.short	0x0018
        /*0094*/ 	.byte	0x00, 0xf4, 0x21, 0x00


	//----- nvinfo : EIATTR_KPARAM_INFO
	.align		4
.L_29:
        /*0098*/ 	.byte	0x04, 0x17
        /*009a*/ 	.short	(.L_31 - .L_30)
.L_30:
        /*009c*/ 	.word	0x00000000
        /*00a0*/ 	.short	0x0002
        /*00a2*/ 	.short	0x0010
        /*00a4*/ 	.byte	0x00, 0xf4, 0x21, 0x00


	//----- nvinfo : EIATTR_KPARAM_INFO
	.align		4
.L_31:
        /*00a8*/ 	.byte	0x04, 0x17
        /*00aa*/ 	.short	(.L_33 - .L_32)
.L_32:
        /*00ac*/ 	.word	0x00000000
        /*00b0*/ 	.short	0x0001
        /*00b2*/ 	.short	0x0008
        /*00b4*/ 	.byte	0x00, 0xf4, 0x21, 0x00


	//----- nvinfo : EIATTR_KPARAM_INFO
	.align		4
.L_33:
        /*00b8*/ 	.byte	0x04, 0x17
        /*00ba*/ 	.short	(.L_35 - .L_34)
.L_34:
        /*00bc*/ 	.word	0x00000000
        /*00c0*/ 	.short	0x0000
        /*00c2*/ 	.short	0x0000
        /*00c4*/ 	.byte	0x00, 0xf4, 0x21, 0x00


	//----- nvinfo : EIATTR_SPARSE_MMA_MASK
	.align		4
.L_35:
        /*00c8*/ 	.byte	0x03, 0x50
        /*00ca*/ 	.short	0x0000


	//----- nvinfo : EIATTR_MAXREG_COUNT
	.align		4
        /*00cc*/ 	.byte	0x03, 0x1b
        /*00ce*/ 	.short	0x00ff


	//----- nvinfo : EIATTR_EXIT_INSTR_OFFSETS
	.align		4
        /*00d0*/ 	.byte	0x04, 0x1c
        /*00d2*/ 	.short	(.L_37 - .L_36)


	//   ....[0]....
.L_36:
        /*00d4*/ 	.word	0x00000ea0


	//   ....[1]....
        /*00d8*/ 	.word	0x00000ec0


	//----- nvinfo : EIATTR_REQNTID
	.align		4
.L_37:
        /*00dc*/ 	.byte	0x04, 0x10
        /*00de*/ 	.short	(.L_39 - .L_38)
.L_38:
        /*00e0*/ 	.word	0x00000080
        /*00e4*/ 	.word	0x00000001
        /*00e8*/ 	.word	0x00000001


	//----- nvinfo : EIATTR_CBANK_PARAM_SIZE
	.align		4
.L_39:
        /*00ec*/ 	.byte	0x03, 0x19
        /*00ee*/ 	.short	0x005c


	//----- nvinfo : EIATTR_PARAM_CBANK
	.align		4
        /*00f0*/ 	.byte	0x04, 0x0a
        /*00f2*/ 	.short	(.L_41 - .L_40)
	.align		4
.L_40:
        /*00f4*/ 	.word	index@(.nv.constant0.triton_poi_fused_cat_40)
        /*00f8*/ 	.short	0x0210
        /*00fa*/ 	.short	0x005c


	//----- nvinfo : EIATTR_SW_WAR
	.align		4
.L_41:
        /*00fc*/ 	.byte	0x04, 0x36
        /*00fe*/ 	.short	(.L_43 - .L_42)
.L_42:
        /*0100*/ 	.word	0x00000008
.L_43:


//--------------------- .nv.callgraph             --------------------------
	.section	.nv.callgraph,"",@"SHT_CUDA_CALLGRAPH"
	.align	4
	.sectionentsize	8
	.align		4
        /*0000*/ 	.word	0x00000000
	.align		4
        /*0004*/ 	.word	0xffffffff
	.align		4
        /*0008*/ 	.word	0x00000000
	.align		4
        /*000c*/ 	.word	0xfffffffe
	.align		4
        /*0010*/ 	.word	0x00000000
	.align		4
        /*0014*/ 	.word	0xfffffffd
	.align		4
        /*0018*/ 	.word	0x00000000
	.align		4
        /*001c*/ 	.word	0xfffffffc


//--------------------- .nv.constant4             --------------------------
	.section	.nv.constant4,"a",@progbits
	.align	8
	.align		8
.nv.constant4:
        /*0000*/ 	.dword	_$_str
	.align		8
        /*0008*/ 	.dword	_$_str_$_2


//--------------------- .text.triton_poi_fused_cat_40 --------------------------
	.section	.text.triton_poi_fused_cat_40,"ax",@progbits
	.align	128
        .global         triton_poi_fused_cat_40
        .type           triton_poi_fused_cat_40,@function
        .size           triton_poi_fused_cat_40,(.L_x_1 - triton_poi_fused_cat_40)
        .other          triton_poi_fused_cat_40,@"STO_CUDA_ENTRY STV_DEFAULT"
triton_poi_fused_cat_40:
.text.triton_poi_fused_cat_40:
[----:B------:R-:W0:Y:S01]  /*0000*/  LDC R1, c[0x0][0x28] ;  /* 0x00000a00ff017b82 */ /* 0x000e220000000800 */
[----:B------:R-:W1:Y:S07]  /*0010*/  S2R R0, SR_TID.X ;  /* 0x0000000000007919 */ /* 0x000e6e0000002100 */
[----:B------:R-:W2:Y:S01]  /*0020*/  LDC.64 R16, c[0x0][0x220] ;  /* 0x00008800ff107b82 */ /* 0x000ea20000000a00 */
[----:B------:R-:W3:Y:S07]  /*0030*/  S2R R3, SR_CTAID.X ;  /* 0x0000000000037919 */ /* 0x000eee0000002500 */
[----:B------:R-:W4:Y:S08]  /*0040*/  LDC.64 R20, c[0x0][0x210] ;  /* 0x00008400ff147b82 */ /* 0x000f300000000a00 */
[----:B------:R-:W5:Y:S01]  /*0050*/  LDC.64 R18, c[0x0][0x218] ;  /* 0x00008600ff127b82 */ /* 0x000f620000000a00 */
[----:B------:R-:W-:-:S02]  /*0060*/  CS2R R12, SRZ ;  /* 0x00000000000c7805 */ /* 0x000fc4000001ff00 */
[----:B------:R-:W-:Y:S01]  /*0070*/  CS2R R14, SRZ ;  /* 0x00000000000e7805 */ /* 0x000fe2000001ff00 */
[----:B------:R-:W-:Y:S01]  /*0080*/  ULDC.64 UR4, c[0x0][0x208] ;  /* 0x0000820000047ab9 */ /* 0x000fe20000000a00 */
[----:B------:R-:W-:Y:S02]  /*0090*/  CS2R R4, SRZ ;  /* 0x0000000000047805 */ /* 0x000fe4000001ff00 */
[----:B------:R-:W-:Y:S02]  /*00a0*/  CS2R R6, SRZ ;  /* 0x0000000000067805 */ /* 0x000fe4000001ff00 */
[----:B------:R-:W-:Y:S01]  /*00b0*/  CS2R R10, SRZ ;  /* 0x00000000000a7805 */ /* 0x000fe2000001ff00 */
[----:B------:R-:W-:Y:S01]  /*00c0*/  ULDC.64 UR6, c[0x0][0x238] ;  /* 0x00008e0000067ab9 */ /* 0x000fe20000000a00 */
[----:B------:R-:W4:Y:S01]  /*00d0*/  LDC.64 R24, c[0x0][0x240] ;  /* 0x00009000ff187b82 */ /* 0x000f220000000a00 */
[----:B-1----:R-:W-:-:S05]  /*00e0*/  IMAD.SHL.U32 R0, R0, 0x4, RZ ;  /* 0x0000000400007824 */ /* 0x002fca00078e00ff */
[----:B------:R-:W-:-:S05]  /*00f0*/  LOP3.LUT R0, R0, 0x1fc, RZ, 0xc0, !PT ;  /* 0x000001fc00007812 */ /* 0x000fca00078ec0ff */
[----:B---3--:R-:W-:-:S04]  /*0100*/  IMAD R2, R3, 0x200, R0 ;  /* 0x0000020003027824 */ /* 0x008fc800078e0200 */
[----:B------:R-:W-:-:S05]  /*0110*/  IMAD.HI R0, R2, 0x2aaaaaab, RZ ;  /* 0x2aaaaaab02007827 */ /* 0x000fca00078e02ff */
[----:B------:R-:W-:-:S04]  /*0120*/  SHF.R.U32.HI R3, RZ, 0x1f, R0 ;  /* 0x0000001fff037819 */ /* 0x000fc80000011600 */
[----:B------:R-:W-:-:S05]  /*0130*/  LEA.HI.SX32 R3, R0, R3, 0x1a ;  /* 0x0000000300037211 */ /* 0x000fca00078fd2ff */
[C---:B------:R-:W-:Y:S02]  /*0140*/  IMAD R0, R3.reuse, -0x180, R2 ;  /* 0xfffffe8003007824 */ /* 0x040fe400078e0202 */
[----:B------:R-:W-:Y:S02]  /*0150*/  IMAD R3, R3, 0xc0, RZ ;  /* 0x000000c003037824 */ /* 0x000fe400078e02ff */
[C---:B--2---:R-:W-:Y:S01]  /*0160*/  IMAD.WIDE R22, R0.reuse, 0x4, R16 ;  /* 0x0000000400167825 */ /* 0x044fe200078e0210 */
[----:B------:R-:W-:-:S03]  /*0170*/  ISETP.GE.AND P1, PT, R0, 0xc0, PT ;  /* 0x000000c00000780c */ /* 0x000fc60003f26270 */
[----:B------:R-:W-:Y:S01]  /*0180*/  IMAD.IADD R9, R0, 0x1, R3 ;  /* 0x0000000100097824 */ /* 0x000fe200078e0203 */
[----:B------:R-:W-:Y:S01]  /*0190*/  ISETP.LT.AND P3, PT, R2, 0xd800, !P1 ;  /* 0x0000d8000200780c */ /* 0x000fe20004f61270 */
[----:B-----5:R-:W-:-:S04]  /*01a0*/  IMAD.WIDE R18, R0, 0x4, R18 ;  /* 0x0000000400127825 */ /* 0x020fc800078e0212 */
[----:B----4-:R-:W-:Y:S01]  /*01b0*/  IMAD.WIDE R20, R9, 0x4, R20 ;  /* 0x0000000409147825 */ /* 0x010fe200078e0214 */
[----:B------:R-:W-:-:S07]  /*01c0*/  CS2R R8, SRZ ;  /* 0x0000000000087805 */ /* 0x000fce000001ff00 */
[----:B------:R-:W2:Y:S04]  /*01d0*/  @P3 LDG.E.EL.128 R12, desc[UR4][R22.64] ;  /* 0x00000004160c3981 */ /* 0x000ea8000c2e1d00 */
[----:B------:R-:W3:Y:S04]  /*01e0*/  @P3 LDG.E.EL.128 R4, desc[UR4][R18.64] ;  /* 0x0000000412043981 */ /* 0x000ee8000c2e1d00 */
[----:B------:R1:W4:Y:S01]  /*01f0*/  @P3 LDG.E.EL.128 R8, desc[UR4][R20.64] ;  /* 0x0000000414083981 */ /* 0x000322000c2e1d00 */
[----:B------:R-:W-:Y:S02]  /*0200*/  ISETP.GE.AND P0, PT, R2, 0xd800, PT ;  /* 0x0000d8000200780c */ /* 0x000fe40003f06270 */
[----:B------:R-:W-:-:S02]  /*0210*/  SHF.R.S32.HI R27, RZ, 0x1f, R3 ;  /* 0x0000001fff1b7819 */ /* 0x000fc40000011403 */
[----:B------:R-:W-:Y:S02]  /*0220*/  IADD3 R3, P4, R0, R3, RZ ;  /* 0x0000000300037210 */ /* 0x000fe40007f9e0ff */
[C---:B------:R-:W-:Y:S02]  /*0230*/  ISETP.GT.AND P2, PT, R0.reuse, 0xbf, !P0 ;  /* 0x000000bf0000780c */ /* 0x040fe40004744270 */
[----:B-1----:R-:W-:Y:S02]  /*0240*/  LEA.HI.X.SX32 R20, R0, R27, 0x1, P4 ;  /* 0x0000001b00147211 */ /* 0x002fe400020f0eff */
[----:B------:R-:W-:Y:S02]  /*0250*/  LEA R28, P4, R3, UR6, 0x2 ;  /* 0x00000006031c7c11 */ /* 0x000fe4000f8810ff */
[----:B------:R-:W-:Y:S02]  /*0260*/  CS2R R16, SRZ ;  /* 0x0000000000107805 */ /* 0x000fe4000001ff00 */
[----:B------:R-:W-:-:S02]  /*0270*/  CS2R R18, SRZ ;  /* 0x0000000000127805 */ /* 0x000fc4000001ff00 */
[----:B------:R-:W-:Y:S02]  /*0280*/  CS2R R22, SRZ ;  /* 0x0000000000167805 */ /* 0x000fe4000001ff00 */
[----:B------:R-:W-:Y:S02]  /*0290*/  LEA.HI.X R29, R3, UR7, R20, 0x2, P4 ;  /* 0x00000007031d7c11 */ /* 0x000fe4000a0f1414 */
[----:B------:R-:W-:Y:S01]  /*02a0*/  CS2R R20, SRZ ;  /* 0x0000000000147805 */ /* 0x000fe2000001ff00 */
[----:B0-----:R-:W-:Y:S01]  /*02b0*/  IMAD.WIDE R24, R0, 0x4, R24 ;  /* 0x0000000400187825 */ /* 0x001fe200078e0218 */
[----:B------:R-:W0:Y:S04]  /*02c0*/  LDC.64 R26, c[0x0][0x248] ;  /* 0x00009200ff1a7b82 */ /* 0x000e280000000a00 */
[----:B------:R1:W5:Y:S04]  /*02d0*/  @P2 LDG.E.EL.128 R16, desc[UR4][R24.64+-0x300] ;  /* 0xfffd000418102981 */ /* 0x000368000c2e1d00 */
[----:B------:R0:W5:Y:S01]  /*02e0*/  @P2 LDG.E.EL.128 R20, desc[UR4][R28.64+-0x300] ;  /* 0xfffd00041c142981 */ /* 0x000162000c2e1d00 */
[----:B-1----:R-:W-:-:S02]  /*02f0*/  CS2R R24, SRZ ;  /* 0x0000000000187805 */ /* 0x002fc4000001ff00 */
[----:B--2---:R-:W-:Y:S02]  /*0300*/  SEL R12, R12, RZ, P3 ;  /* 0x000000ff0c0c7207 */ /* 0x004fe40001800000 */
[----:B---3--:R-:W-:-:S03]  /*0310*/  SEL R6, R6, RZ, P3 ;  /* 0x000000ff06067207 */ /* 0x008fc60001800000 */
[----:B------:R-:W-:Y:S01]  /*0320*/  FADD R12, R12, 0.0010000000474974513054 ;  /* 0x3a83126f0c0c7421 */ /* 0x000fe20000000000 */
[----:B------:R-:W-:Y:S02]  /*0330*/  SEL R7, R7, RZ, P3 ;  /* 0x000000ff07077207 */ /* 0x000fe40001800000 */
[----:B----4-:R-:W-:Y:S02]  /*0340*/  SEL R3, R11, RZ, P3 ;  /* 0x000000ff0b037207 */ /* 0x010fe40001800000 */
[----:B------:R-:W-:Y:S01]  /*0350*/  SEL R10, R10, RZ, P3 ;  /* 0x000000ff0a0a7207 */ /* 0x000fe20001800000 */
[----:B------:R-:W1:Y:S01]  /*0360*/  MUFU.SQRT R11, R12 ;  /* 0x0000000c000b7308 */ /* 0x000e620000002000 */
[----:B------:R-:W-:Y:S01]  /*0370*/  SEL R13, R13, RZ, P3 ;  /* 0x000000ff0d0d7207 */ /* 0x000fe20001800000 */
[----:B------:R-:W-:Y:S02]  /*0380*/  FADD R3, R3, -R7 ;  /* 0x8000000703037221 */ /* 0x000fe40000000000 */
[----:B------:R-:W-:Y:S01]  /*0390*/  FADD R10, R10, -R6 ;  /* 0x800000060a0a7221 */ /* 0x000fe20000000000 */
[----:B0-----:R-:W-:Y:S01]  /*03a0*/  IMAD.WIDE R6, R0, 0x4, R26 ;  /* 0x0000000400067825 */ /* 0x001fe200078e021a */
[----:B------:R-:W-:-:S03]  /*03b0*/  CS2R R26, SRZ ;  /* 0x00000000001a7805 */ /* 0x000fc6000001ff00 */
[----:B------:R-:W-:Y:S01]  /*03c0*/  FADD R13, R13, 0.0010000000474974513054 ;  /* 0x3a83126f0d0d7421 */ /* 0x000fe20000000000 */
[----:B------:R-:W-:Y:S02]  /*03d0*/  SEL R14, R14, RZ, P3 ;  /* 0x000000ff0e0e7207 */ /* 0x000fe40001800000 */
[----:B------:R0:W2:Y:S03]  /*03e0*/  @P2 LDG.E.EL.128 R24, desc[UR4][R6.64+-0x300] ;  /* 0xfffd000406182981 */ /* 0x0000a6000c2e1d00 */
[----:B------:R-:W-:Y:S01]  /*03f0*/  FADD R29, R14, 0.0010000000474974513054 ;  /* 0x3a83126f0e1d7421 */ /* 0x000fe20000000000 */
[----:B------:R-:W-:Y:S02]  /*0400*/  SEL R5, R5, RZ, P3 ;  /* 0x000000ff05057207 */ /* 0x000fe40001800000 */
[----:B-1----:R-:W-:Y:S01]  /*0410*/  FSETP.GT.AND P5, PT, R11, 8.50705917302346158658e+37, PT ;  /* 0x7e8000000b00780b */ /* 0x002fe20003fa4000 */
[----:B0-----:R-:W0:Y:S01]  /*0420*/  MUFU.SQRT R6, R13 ;  /* 0x0000000d00067308 */ /* 0x001e220000002000 */
[----:B------:R-:W-:-:S02]  /*0430*/  SEL R28, R9, RZ, P3 ;  /* 0x000000ff091c7207 */ /* 0x000fc40001800000 */
[----:B------:R-:W-:Y:S02]  /*0440*/  SEL R15, R15, RZ, P3 ;  /* 0x000000ff0f0f7207 */ /* 0x000fe40001800000 */
[----:B------:R-:W-:-:S03]  /*0450*/  FSETP.GEU.AND P4, PT, R11, 1.175494350822287508e-38, PT ;  /* 0x008000000b00780b */ /* 0x000fc60003f8e000 */
[----:B------:R-:W1:Y:S01]  /*0460*/  MUFU.SQRT R9, R29 ;  /* 0x0000001d00097308 */ /* 0x000e620000002000 */
[----:B------:R-:W-:Y:S01]  /*0470*/  SEL R4, R4, RZ, P3 ;  /* 0x000000ff04047207 */ /* 0x000fe20001800000 */
[----:B------:R-:W-:Y:S01]  /*0480*/  FADD R28, R28, -R5 ;  /* 0x800000051c1c7221 */ /* 0x000fe20000000000 */
[----:B------:R-:W-:Y:S01]  /*0490*/  SEL R7, R8, RZ, P3 ;  /* 0x000000ff08077207 */ /* 0x000fe20001800000 */
[----:B------:R-:W-:Y:S01]  /*04a0*/  FADD R5, R15, 0.0010000000474974513054 ;  /* 0x3a83126f0f057421 */ /* 0x000fe20000000000 */
[----:B------:R-:W-:Y:S01]  /*04b0*/  IMAD.MOV.U32 R14, RZ, RZ, 0x3e800000 ;  /* 0x3e800000ff0e7424 */ /* 0x000fe200078e00ff */
[----:B0-----:R-:W-:Y:S02]  /*04c0*/  FSETP.GT.AND P6, PT, R6, 8.50705917302346158658e+37, PT ;  /* 0x7e8000000600780b */ /* 0x001fe40003fc4000 */
[----:B------:R-:W-:Y:S01]  /*04d0*/  FADD R15, R7, -R4 ;  /* 0x80000004070f7221 */ /* 0x000fe20000000000 */
[----:B------:R-:W-:Y:S01]  /*04e0*/  @P5 FMUL R11, R11, 0.25 ;  /* 0x3e8000000b0b5820 */ /* 0x000fe20000400000 */
[----:B------:R-:W-:Y:S01]  /*04f0*/  FSEL R4, R14, 1, P5 ;  /* 0x3f8000000e047808 */ /* 0x000fe20002800000 */
[----:B------:R-:W0:Y:S01]  /*0500*/  MUFU.SQRT R5, R5 ;  /* 0x0000000500057308 */ /* 0x000e220000002000 */
[----:B------:R-:W-:Y:S01]  /*0510*/  FSETP.GEU.AND P5, PT, R6, 1.175494350822287508e-38, PT ;  /* 0x008000000600780b */ /* 0x000fe20003fae000 */
[----:B------:R-:W-:Y:S01]  /*0520*/  @!P4 FMUL R11, R11, 16777216 ;  /* 0x4b8000000b0bc820 */ /* 0x000fe20000400000 */
[----:B-----5:R-:W-:Y:S01]  /*0530*/  SEL R7, R16, RZ, P2 ;  /* 0x000000ff10077207 */ /* 0x020fe20001000000 */
[----:B------:R-:W-:Y:S01]  /*0540*/  @!P4 FMUL R4, R4, 16777216 ;  /* 0x4b8000000404c820 */ /* 0x000fe20000400000 */
[----:B------:R-:W-:-:S02]  /*0550*/  SEL R12, R20, RZ, P2 ;  /* 0x000000ff140c7207 */ /* 0x000fc40001000000 */
[----:B-1----:R-:W-:-:S03]  /*0560*/  FSETP.GT.AND P4, PT, R9, 8.50705917302346158658e+37, PT ;  /* 0x7e8000000900780b */ /* 0x002fc60003f84000 */
[----:B------:R-:W-:Y:S01]  /*0570*/  FADD R12, R12, -R7 ;  /* 0x800000070c0c7221 */ /* 0x000fe20000000000 */
[----:B------:R-:W-:Y:S01]  /*0580*/  FSEL R7, R14, 1, P6 ;  /* 0x3f8000000e077808 */ /* 0x000fe20003000000 */
[----:B------:R-:W-:Y:S01]  /*0590*/  @P6 FMUL R6, R6, 0.25 ;  /* 0x3e80000006066820 */ /* 0x000fe20000400000 */
[----:B------:R-:W-:Y:S02]  /*05a0*/  SEL R8, R17, RZ, P2 ;  /* 0x000000ff11087207 */ /* 0x000fe40001000000 */
[----:B------:R-:W-:Y:S01]  /*05b0*/  SEL R13, R21, RZ, P2 ;  /* 0x000000ff150d7207 */ /* 0x000fe20001000000 */
[----:B------:R-:W-:Y:S01]  /*05c0*/  @!P5 FMUL R6, R6, 16777216 ;  /* 0x4b8000000606d820 */ /* 0x000fe20000400000 */
[----:B------:R-:W-:Y:S01]  /*05d0*/  @!P5 FMUL R7, R7, 16777216 ;  /* 0x4b8000000707d820 */ /* 0x000fe20000400000 */
[----:B------:R-:W-:Y:S02]  /*05e0*/  FSETP.GEU.AND P6, PT, R9, 1.175494350822287508e-38, PT ;  /* 0x008000000900780b */ /* 0x000fe40003fce000 */
[----:B0-----:R-:W-:Y:S01]  /*05f0*/  FSETP.GT.AND P5, PT, R5, 8.50705917302346158658e+37, PT ;  /* 0x7e8000000500780b */ /* 0x001fe20003fa4000 */
[----:B------:R-:W-:Y:S01]  /*0600*/  FADD R13, R13, -R8 ;  /* 0x800000080d0d7221 */ /* 0x000fe20000000000 */
[----:B------:R-:W-:Y:S01]  /*0610*/  @P4 FMUL R9, R9, 0.25 ;  /* 0x3e80000009094820 */ /* 0x000fe20000400000 */
[----:B------:R-:W-:-:S02]  /*0620*/  FSEL R8, R14, 1, P4 ;  /* 0x3f8000000e087808 */ /* 0x000fc40002000000 */
[----:B------:R-:W-:Y:S02]  /*0630*/  FSETP.GEU.AND P4, PT, R5, 1.175494350822287508e-38, PT ;  /* 0x008000000500780b */ /* 0x000fe40003f8e000 */
[----:B------:R-:W-:Y:S02]  /*0640*/  SEL R29, R18, RZ, P2 ;  /* 0x000000ff121d7207 */ /* 0x000fe40001000000 */
[----:B------:R-:W-:Y:S02]  /*0650*/  SEL R22, R22, RZ, P2 ;  /* 0x000000ff16167207 */ /* 0x000fe40001000000 */
[----:B------:R-:W-:Y:S02]  /*0660*/  SEL R16, R23, RZ, P2 ;  /* 0x000000ff17107207 */ /* 0x000fe40001000000 */
[----:B------:R-:W-:Y:S01]  /*0670*/  SEL R19, R19, RZ, P2 ;  /* 0x000000ff13137207 */ /* 0x000fe20001000000 */
[----:B------:R-:W0:Y:S01]  /*0680*/  MUFU.RCP R11, R11 ;  /* 0x0000000b000b7308 */ /* 0x000e220000001000 */
[----:B------:R-:W-:Y:S01]  /*0690*/  @!P6 FMUL R9, R9, 16777216 ;  /* 0x4b8000000909e820 */ /* 0x000fe20000400000 */
[----:B------:R-:W-:Y:S01]  /*06a0*/  @P5 FMUL R5, R5, 0.25 ;  /* 0x3e80000005055820 */ /* 0x000fe20000400000 */
[----:B------:R-:W-:Y:S01]  /*06b0*/  FADD R29, R22, -R29 ;  /* 0x8000001d161d7221 */ /* 0x000fe20000000000 */
[----:B------:R-:W-:Y:S01]  /*06c0*/  FADD R16, R16, -R19 ;  /* 0x8000001310107221 */ /* 0x000fe20000000000 */
[----:B------:R-:W1:Y:S03]  /*06d0*/  LDC.64 R22, c[0x0][0x228] ;  /* 0x00008a00ff167b82 */ /* 0x000e660000000a00 */
[----:B------:R-:W3:Y:S01]  /*06e0*/  MUFU.RCP R6, R6 ;  /* 0x0000000600067308 */ /* 0x000ee20000001000 */
[----:B------:R-:W-:-:S04]  /*06f0*/  @!P4 FMUL R5, R5, 16777216 ;  /* 0x4b8000000505c820 */ /* 0x000fc80000400000 */
[----:B------:R-:W4:Y:S03]  /*0700*/  LDC.64 R18, c[0x0][0x230] ;  /* 0x00008c00ff127b82 */ /* 0x000f260000000a00 */
[----:B------:R-:W5:Y:S01]  /*0710*/  MUFU.RCP R17, R9 ;  /* 0x0000000900117308 */ /* 0x000f620000001000 */
[----:B0-----:R-:W-:-:S07]  /*0720*/  FMUL R4, R11, R4 ;  /* 0x000000040b047220 */ /* 0x001fce0000400000 */
[----:B------:R0:W0:Y:S01]  /*0730*/  MUFU.RCP R20, R5 ;  /* 0x0000000500147308 */ /* 0x0000220000001000 */
[----:B---3--:R-:W-:Y:S01]  /*0740*/  FMUL R11, R6, R7 ;  /* 0x00000007060b7220 */ /* 0x008fe20000400000 */
[----:B------:R-:W-:Y:S01]  /*0750*/  FSEL R7, R14, 1, P5 ;  /* 0x3f8000000e077808 */ /* 0x000fe20002800000 */
[----:B------:R-:W-:-:S04]  /*0760*/  @!P6 FMUL R8, R8, 16777216 ;  /* 0x4b8000000808e820 */ /* 0x000fc80000400000 */
[----:B------:R-:W-:Y:S01]  /*0770*/  @!P4 FMUL R7, R7, 16777216 ;  /* 0x4b8000000707c820 */ /* 0x000fe20000400000 */
[----:B-----5:R-:W-:Y:S01]  /*0780*/  FMUL R17, R17, R8 ;  /* 0x0000000811117220 */ /* 0x020fe20000400000 */
[----:B------:R-:W-:Y:S01]  /*0790*/  FMUL R15, R4, R15 ;  /* 0x0000000f040f7220 */ /* 0x000fe20000400000 */
[----:B------:R-:W-:Y:S01]  /*07a0*/  FMUL R28, R11, R28 ;  /* 0x0000001c0b1c7220 */ /* 0x000fe20000400000 */
[----:B0-----:R-:W-:Y:S01]  /*07b0*/  CS2R R4, SRZ ;  /* 0x0000000000047805 */ /* 0x001fe2000001ff00 */
[----:B------:R-:W-:Y:S01]  /*07c0*/  FMUL R17, R17, R10 ;  /* 0x0000000a11117220 */ /* 0x000fe20000400000 */
[----:B------:R-:W-:Y:S02]  /*07d0*/  CS2R R8, SRZ ;  /* 0x0000000000087805 */ /* 0x000fe4000001ff00 */
[----:B------:R-:W-:Y:S01]  /*07e0*/  CS2R R10, SRZ ;  /* 0x00000000000a7805 */ /* 0x000fe2000001ff00 */
[----:B------:R-:W-:Y:S01]  /*07f0*/  FMUL R20, R20, R7 ;  /* 0x0000000714147220 */ /* 0x000fe20000400000 */
[----:B------:R-:W-:Y:S01]  /*0800*/  CS2R R6, SRZ ;  /* 0x0000000000067805 */ /* 0x000fe2000001ff00 */
[----:B-1----:R-:W-:-:S04]  /*0810*/  IMAD.WIDE R22, R0, 0x4, R22 ;  /* 0x0000000400167825 */ /* 0x002fc800078e0216 */
[----:B----4-:R-:W-:Y:S01]  /*0820*/  IMAD.WIDE R18, R0, 0x4, R18 ;  /* 0x0000000400127825 */ /* 0x010fe200078e0212 */
[----:B------:R0:W3:Y:S04]  /*0830*/  @P3 LDG.E.EL.128 R4, desc[UR4][R22.64] ;  /* 0x0000000416043981 */ /* 0x0000e8000c2e1d00 */
[----:B------:R1:W4:Y:S01]  /*0840*/  @P3 LDG.E.EL.128 R8, desc[UR4][R18.64] ;  /* 0x0000000412083981 */ /* 0x000322000c2e1d00 */
[----:B------:R-:W-:Y:S01]  /*0850*/  FMUL R20, R20, R3 ;  /* 0x0000000314147220 */ /* 0x000fe20000400000 */
[----:B--2---:R-:W-:-:S05]  /*0860*/  SEL R24, R24, RZ, P2 ;  /* 0x000000ff18187207 */ /* 0x004fca0001000000 */
[----:B------:R-:W-:Y:S01]  /*0870*/  FADD R24, R24, 0.0010000000474974513054 ;  /* 0x3a83126f18187421 */ /* 0x000fe20000000000 */
[----:B------:R-:W-:-:S03]  /*0880*/  SEL R25, R25, RZ, P2 ;  /* 0x000000ff19197207 */ /* 0x000fc60001000000 */
[----:B------:R-:W2:Y:S02]  /*0890*/  MUFU.SQRT R21, R24 ;  /* 0x0000001800157308 */ /* 0x000ea40000002000 */
[----:B0-----:R-:W-:Y:S01]  /*08a0*/  FADD R22, R25, 0.0010000000474974513054 ;  /* 0x3a83126f19167421 */ /* 0x001fe20000000000 */
[----:B------:R-:W-:-:S05]  /*08b0*/  SEL R27, R27, RZ, P2 ;  /* 0x000000ff1b1b7207 */ /* 0x000fca0001000000 */
[----:B------:R-:W0:Y:S01]  /*08c0*/  MUFU.SQRT R22, R22 ;  /* 0x0000001600167308 */ /* 0x000e220000002000 */
[----:B------:R-:W-:Y:S01]  /*08d0*/  FADD R27, R27, 0.0010000000474974513054 ;  /* 0x3a83126f1b1b7421 */ /* 0x000fe20000000000 */
[C---:B--2---:R-:W-:Y:S02]  /*08e0*/  FSETP.GT.AND P5, PT, R21.reuse, 8.50705917302346158658e+37, PT ;  /* 0x7e8000001500780b */ /* 0x044fe40003fa4000 */
[----:B------:R-:W-:-:S04]  /*08f0*/  FSETP.GEU.AND P6, PT, R21, 1.175494350822287508e-38, PT ;  /* 0x008000001500780b */ /* 0x000fc80003fce000 */
[----:B------:R-:W2:Y:S01]  /*0900*/  MUFU.SQRT R25, R27 ;  /* 0x0000001b00197308 */ /* 0x000ea20000002000 */
[----:B------:R-:W-:Y:S02]  /*0910*/  SEL R26, R26, RZ, P2 ;  /* 0x000000ff1a1a7207 */ /* 0x000fe40001000000 */
[----:B0-----:R-:W-:-:S03]  /*0920*/  FSETP.GT.AND P4, PT, R22, 8.50705917302346158658e+37, PT ;  /* 0x7e8000001600780b */ /* 0x001fc60003f84000 */
[----:B------:R-:W-:Y:S01]  /*0930*/  FADD R26, R26, 0.0010000000474974513054 ;  /* 0x3a83126f1a1a7421 */ /* 0x000fe20000000000 */
[----:B-1----:R-:W-:Y:S01]  /*0940*/  FSEL R18, R14, 1, P5 ;  /* 0x3f8000000e127808 */ /* 0x002fe20002800000 */
[----:B------:R-:W-:Y:S01]  /*0950*/  @P5 FMUL R21, R21, 0.25 ;  /* 0x3e80000015155820 */ /* 0x000fe20000400000 */
[----:B------:R-:W-:Y:S01]  /*0960*/  FSETP.GEU.AND P5, PT, R22, 1.175494350822287508e-38, PT ;  /* 0x008000001600780b */ /* 0x000fe20003fae000 */
[----:B------:R-:W0:Y:S02]  /*0970*/  MUFU.SQRT R19, R26 ;  /* 0x0000001a00137308 */ /* 0x000e240000002000 */
[----:B------:R-:W-:Y:S01]  /*0980*/  @!P6 FMUL R21, R21, 16777216 ;  /* 0x4b8000001515e820 */ /* 0x000fe20000400000 */
[----:B------:R-:W-:Y:S01]  /*0990*/  @!P6 FMUL R18, R18, 16777216 ;  /* 0x4b8000001212e820 */ /* 0x000fe20000400000 */
[----:B--2---:R-:W-:-:S04]  /*09a0*/  FSETP.GT.AND P6, PT, R25, 8.50705917302346158658e+37, PT ;  /* 0x7e8000001900780b */ /* 0x004fc80003fc4000 */
[----:B------:R-:W1:Y:S01]  /*09b0*/  MUFU.RCP R3, R21 ;  /* 0x0000001500037308 */ /* 0x000e620000001000 */
[----:B------:R-:W-:Y:S01]  /*09c0*/  @P4 FMUL R22, R22, 0.25 ;  /* 0x3e80000016164820 */ /* 0x000fe20000400000 */
[----:B------:R-:W-:-:S03]  /*09d0*/  FSEL R23, R14, 1, P4 ;  /* 0x3f8000000e177808 */ /* 0x000fc60002000000 */
[----:B------:R-:W-:Y:S02]  /*09e0*/  @!P5 FMUL R22, R22, 16777216 ;  /* 0x4b8000001616d820 */ /* 0x000fe40000400000 */
[----:B------:R-:W-:Y:S01]  /*09f0*/  @!P5 FMUL R23, R23, 16777216 ;  /* 0x4b8000001717d820 */ /* 0x000fe20000400000 */
[----:B------:R-:W-:Y:S01]  /*0a00*/  FSETP.GEU.AND P5, PT, R25, 1.175494350822287508e-38, PT ;  /* 0x008000001900780b */ /* 0x000fe20003fae000 */
[----:B------:R-:W2:Y:S01]  /*0a10*/  MUFU.RCP R24, R22 ;  /* 0x0000001600187308 */ /* 0x000ea20000001000 */
[----:B0-----:R-:W-:Y:S01]  /*0a20*/  FSETP.GT.AND P4, PT, R19, 8.50705917302346158658e+37, PT ;  /* 0x7e8000001300780b */ /* 0x001fe20003f84000 */
[----:B------:R-:W-:Y:S01]  /*0a30*/  @P6 FMUL R25, R25, 0.25 ;  /* 0x3e80000019196820 */ /* 0x000fe20000400000 */
[----:B-1----:R-:W-:Y:S01]  /*0a40*/  FMUL R3, R3, R18 ;  /* 0x0000001203037220 */ /* 0x002fe20000400000 */
[----:B------:R-:W-:Y:S02]  /*0a50*/  FSEL R18, R14, 1, P6 ;  /* 0x3f8000000e127808 */ /* 0x000fe40003000000 */
[----:B------:R-:W-:-:S06]  /*0a60*/  FSETP.GEU.AND P6, PT, R19, 1.175494350822287508e-38, PT ;  /* 0x008000001300780b */ /* 0x000fcc0003fce000 */
[----:B------:R-:W-:Y:S02]  /*0a70*/  @!P5 FMUL R25, R25, 16777216 ;  /* 0x4b8000001919d820 */ /* 0x000fe40000400000 */
[----:B------:R-:W-:Y:S01]  /*0a80*/  @P4 FMUL R19, R19, 0.25 ;  /* 0x3e80000013134820 */ /* 0x000fe20000400000 */
[----:B--2---:R-:W-:-:S03]  /*0a90*/  FMUL R24, R24, R23 ;  /* 0x0000001718187220 */ /* 0x004fc60000400000 */
[----:B------:R-:W0:Y:S01]  /*0aa0*/  MUFU.RCP R25, R25 ;  /* 0x0000001900197308 */ /* 0x000e220000001000 */
[----:B------:R-:W-:Y:S01]  /*0ab0*/  @!P6 FMUL R19, R19, 16777216 ;  /* 0x4b8000001313e820 */ /* 0x000fe20000400000 */
[----:B------:R-:W-:-:S06]  /*0ac0*/  @!P5 FMUL R18, R18, 16777216 ;  /* 0x4b8000001212d820 */ /* 0x000fcc0000400000 */
[----:B------:R-:W1:Y:S01]  /*0ad0*/  MUFU.RCP R19, R19 ;  /* 0x0000001300137308 */ /* 0x000e620000001000 */
[----:B------:R-:W-:Y:S02]  /*0ae0*/  FSEL R14, R14, 1, P4 ;  /* 0x3f8000000e0e7808 */ /* 0x000fe40002000000 */
[----:B---3--:R-:W-:Y:S02]  /*0af0*/  SEL R7, R7, RZ, P3 ;  /* 0x000000ff07077207 */ /* 0x008fe40001800000 */
[----:B----4-:R-:W-:-:S05]  /*0b00*/  SEL R22, R11, RZ, P3 ;  /* 0x000000ff0b167207 */ /* 0x010fca0001800000 */
[----:B------:R-:W-:Y:S02]  /*0b10*/  FFMA R7, R7, R20, R22 ;  /* 0x0000001407077223 */ /* 0x000fe40000000016 */
[----:B------:R-:W2:Y:S08]  /*0b20*/  LDC.64 R22, c[0x0][0x250] ;  /* 0x00009400ff167b82 */ /* 0x000eb00000000a00 */
[----:B------:R-:W3:Y:S01]  /*0b30*/  LDC.64 R20, c[0x0][0x258] ;  /* 0x00009600ff147b82 */ /* 0x000ee20000000a00 */
[----:B0-----:R-:W-:Y:S01]  /*0b40*/  FMUL R27, R25, R18 ;  /* 0x00000012191b7220 */ /* 0x001fe20000400000 */
[----:B------:R-:W-:Y:S01]  /*0b50*/  SEL R18, R6, RZ, P3 ;  /* 0x000000ff06127207 */ /* 0x000fe20001800000 */
[----:B------:R-:W-:Y:S01]  /*0b60*/  @!P6 FMUL R14, R14, 16777216 ;  /* 0x4b8000000e0ee820 */ /* 0x000fe20000400000 */
[----:B------:R-:W-:Y:S01]  /*0b70*/  SEL R11, R10, RZ, P3 ;  /* 0x000000ff0a0b7207 */ /* 0x000fe20001800000 */
[----:B------:R-:W-:-:S02]  /*0b80*/  FMUL R10, R27, R16 ;  /* 0x000000101b0a7220 */ /* 0x000fc40000400000 */
[----:B-1----:R-:W-:Y:S02]  /*0b90*/  FMUL R6, R19, R14 ;  /* 0x0000000e13067220 */ /* 0x002fe40000400000 */
[----:B------:R-:W-:Y:S01]  /*0ba0*/  FFMA R11, R18, R17, R11 ;  /* 0x00000011120b7223 */ /* 0x000fe2000000000b */
[----:B------:R-:W-:Y:S02]  /*0bb0*/  CS2R R16, SRZ ;  /* 0x0000000000107805 */ /* 0x000fe4000001ff00 */
[----:B------:R-:W-:Y:S01]  /*0bc0*/  CS2R R18, SRZ ;  /* 0x0000000000127805 */ /* 0x000fe2000001ff00 */
[----:B--2---:R-:W-:-:S05]  /*0bd0*/  IMAD.WIDE R22, R0, 0x4, R22 ;  /* 0x0000000400167825 */ /* 0x004fca00078e0216 */
[----:B------:R0:W2:Y:S01]  /*0be0*/  @P2 LDG.E.EL.128 R16, desc[UR4][R22.64+-0x300] ;  /* 0xfffd000416102981 */ /* 0x0000a2000c2e1d00 */
[----:B---3--:R-:W-:Y:S01]  /*0bf0*/  IMAD.WIDE R26, R0, 0x4, R20 ;  /* 0x00000004001a7825 */ /* 0x008fe200078e0214 */
[----:B------:R-:W-:Y:S02]  /*0c00*/  CS2R R20, SRZ ;  /* 0x0000000000147805 */ /* 0x000fe4000001ff00 */
[----:B0-----:R-:W-:-:S06]  /*0c10*/  CS2R R22, SRZ ;  /* 0x0000000000167805 */ /* 0x001fcc000001ff00 */
[----:B------:R0:W3:Y:S01]  /*0c20*/  @P2 LDG.E.EL.128 R20, desc[UR4][R26.64+-0x300] ;  /* 0xfffd00041a142981 */ /* 0x0000e2000c2e1d00 */
[----:B------:R-:W-:Y:S02]  /*0c30*/  SEL R25, R5, RZ, P3 ;  /* 0x000000ff05197207 */ /* 0x000fe40001800000 */
[----:B------:R-:W-:Y:S02]  /*0c40*/  SEL R0, R9, RZ, P3 ;  /* 0x000000ff09007207 */ /* 0x000fe40001800000 */
[----:B------:R-:W-:Y:S01]  /*0c50*/  SEL R4, R4, RZ, P3 ;  /* 0x000000ff04047207 */ /* 0x000fe20001800000 */
[----:B0-----:R-:W0:Y:S01]  /*0c60*/  LDC.64 R26, c[0x0][0x260] ;  /* 0x00009800ff1a7b82 */ /* 0x001e220000000a00 */
[----:B------:R-:W-:Y:S01]  /*0c70*/  SEL R5, R8, RZ, P3 ;  /* 0x000000ff08057207 */ /* 0x000fe20001800000 */
[----:B------:R-:W-:Y:S01]  /*0c80*/  FFMA R28, R25, R28, R0 ;  /* 0x0000001c191c7223 */ /* 0x000fe20000000000 */
[----:B------:R-:W-:Y:S01]  /*0c90*/  FMUL R6, R6, R29 ;  /* 0x0000001d06067220 */ /* 0x000fe20000400000 */
[----:B------:R-:W-:-:S02]  /*0ca0*/  FMUL R13, R24, R13 ;  /* 0x0000000d180d7220 */ /* 0x000fc40000400000 */
[----:B------:R-:W-:Y:S01]  /*0cb0*/  FFMA R4, R4, R15, R5 ;  /* 0x0000000f04047223 */ /* 0x000fe20000000005 */
[----:B------:R-:W-:Y:S01]  /*0cc0*/  FMUL R3, R3, R12 ;  /* 0x0000000c03037220 */ /* 0x000fe20000400000 */
[----:B------:R-:W-:Y:S02]  /*0cd0*/  FSETP.GEU.AND P6, PT, R28, RZ, PT ;  /* 0x000000ff1c00720b */ /* 0x000fe40003fce000 */
[----:B------:R-:W-:Y:S02]  /*0ce0*/  FSETP.GEU.AND P4, PT, R11, RZ, PT ;  /* 0x000000ff0b00720b */ /* 0x000fe40003f8e000 */
[----:B------:R-:W-:Y:S02]  /*0cf0*/  FSETP.GEU.AND P5, PT, R4, RZ, PT ;  /* 0x000000ff0400720b */ /* 0x000fe40003fae000 */
[----:B------:R-:W-:Y:S02]  /*0d00*/  FSEL R5, R28, RZ, P6 ;  /* 0x000000ff1c057208 */ /* 0x000fe40003000000 */
[----:B------:R-:W-:-:S02]  /*0d10*/  FSEL R4, R4, RZ, P5 ;  /* 0x000000ff04047208 */ /* 0x000fc40002800000 */
[----:B------:R-:W-:-:S04]  /*0d20*/  FSETP.GEU.AND P5, PT, R7, RZ, PT ;  /* 0x000000ff0700720b */ /* 0x000fc80003fae000 */
[----:B------:R-:W-:Y:S01]  /*0d30*/  FSEL R7, R7, RZ, P5 ;  /* 0x000000ff07077208 */ /* 0x000fe20002800000 */
[----:B0-----:R-:W-:Y:S01]  /*0d40*/  IMAD.WIDE R26, R2, 0x4, R26 ;  /* 0x00000004021a7825 */ /* 0x001fe200078e021a */
[----:B--2---:R-:W-:Y:S02]  /*0d50*/  SEL R25, R16, RZ, P2 ;  /* 0x000000ff10197207 */ /* 0x004fe40001000000 */
[----:B------:R-:W-:Y:S02]  /*0d60*/  SEL R17, R17, RZ, P2 ;  /* 0x000000ff11117207 */ /* 0x000fe40001000000 */
[----:B------:R-:W-:Y:S02]  /*0d70*/  SEL R18, R18, RZ, P2 ;  /* 0x000000ff12127207 */ /* 0x000fe40001000000 */
[----:B------:R-:W-:Y:S02]  /*0d80*/  SEL R8, R19, RZ, P2 ;  /* 0x000000ff13087207 */ /* 0x000fe40001000000 */
[----:B---3--:R-:W-:-:S02]  /*0d90*/  SEL R20, R20, RZ, P2 ;  /* 0x000000ff14147207 */ /* 0x008fc40001000000 */
[----:B------:R-:W-:Y:S02]  /*0da0*/  SEL R0, R21, RZ, P2 ;  /* 0x000000ff15007207 */ /* 0x000fe40001000000 */
[----:B------:R-:W-:Y:S02]  /*0db0*/  SEL R9, R22, RZ, P2 ;  /* 0x000000ff16097207 */ /* 0x000fe40001000000 */
[----:B------:R-:W-:Y:S01]  /*0dc0*/  SEL R23, R23, RZ, P2 ;  /* 0x000000ff17177207 */ /* 0x000fe20001000000 */
[----:B------:R-:W-:Y:S01]  /*0dd0*/  FFMA R3, R25, R3, R20 ;  /* 0x0000000319037223 */ /* 0x000fe20000000014 */
[----:B------:R-:W-:Y:S01]  /*0de0*/  FFMA R0, R17, R13, R0 ;  /* 0x0000000d11007223 */ /* 0x000fe20000000000 */
[----:B------:R-:W-:Y:S02]  /*0df0*/  FFMA R9, R18, R6, R9 ;  /* 0x0000000612097223 */ /* 0x000fe40000000009 */
[----:B------:R-:W-:Y:S01]  /*0e00*/  FFMA R10, R8, R10, R23 ;  /* 0x0000000a080a7223 */ /* 0x000fe20000000017 */
[----:B------:R-:W-:-:S02]  /*0e10*/  FSEL R6, R11, RZ, P4 ;  /* 0x000000ff0b067208 */ /* 0x000fc40002000000 */
[----:B------:R-:W-:Y:S02]  /*0e20*/  FSETP.GEU.AND P3, PT, R3, RZ, PT ;  /* 0x000000ff0300720b */ /* 0x000fe40003f6e000 */
[----:B------:R-:W-:Y:S02]  /*0e30*/  FSETP.GEU.AND P2, PT, R0, RZ, PT ;  /* 0x000000ff0000720b */ /* 0x000fe40003f4e000 */
[----:B------:R-:W-:Y:S02]  /*0e40*/  FSETP.GEU.AND P6, PT, R9, RZ, PT ;  /* 0x000000ff0900720b */ /* 0x000fe40003fce000 */
[----:B------:R-:W-:Y:S02]  /*0e50*/  FSETP.GEU.AND P4, PT, R10, RZ, PT ;  /* 0x000000ff0a00720b */ /* 0x000fe40003f8e000 */
[----:B------:R-:W-:Y:S02]  /*0e60*/  @P1 FSEL R4, R3, RZ, P3 ;  /* 0x000000ff03041208 */ /* 0x000fe40001800000 */
[----:B------:R-:W-:-:S02]  /*0e70*/  @P1 FSEL R5, R0, RZ, P2 ;  /* 0x000000ff00051208 */ /* 0x000fc40001000000 */
[----:B------:R-:W-:Y:S02]  /*0e80*/  @P1 FSEL R6, R9, RZ, P6 ;  /* 0x000000ff09061208 */ /* 0x000fe40003000000 */
[----:B------:R-:W-:Y:S01]  /*0e90*/  @P1 FSEL R7, R10, RZ, P4 ;  /* 0x000000ff0a071208 */ /* 0x000fe20002000000 */
[----:B------:R-:W-:Y:S06]  /*0ea0*/  @P0 EXIT ;  /* 0x000000000000094d */ /* 0x000fec0003800000 */
[----:B------:R-:W-:Y:S01]  /*0eb0*/  STG.E.128 desc[UR4][R26.64], R4 ;  /* 0x000000041a007986 */ /* 0x000fe2000c101d04 */
[----:B------:R-:W-:Y:S05]  /*0ec0*/  EXIT ;  /* 0x000000000000794d */ /* 0x000fea0003800000 */
.L_x_0:
[----:B------:R-:W-:-:S00]  /*0ed0*/  BRA `(.L_x_0) ;  /* 0xfffffffc00fc7947 */ /* 0x000fc0000383ffff */
[----:B------:R-:W-:-:S00]  /*0ee0*/  NOP ;  /* 0x0000000000007918 */ /* 0x000fc00000000000 */
        /* <DEDUP_REMOVED lines=9> */
.L_x_1:


//--------------------- .nv.global.init           --------------------------
	.section	.nv.global.init,"aw",@progbits
.nv.global.init:
	.type		_$_str,@object
	.size		_$_str,(_$_str_$_2 - _$_str)
_$_str:
        /*0000*/ 	.byte	0x5f, 0x5f, 0x43, 0x55, 0x44, 0x41, 0x5f, 0x46, 0x54, 0x5a, 0x00
	.type		_$_str_$_2,@object
	.size		_$_str_$_2,(.L_1 - _$_str_$_2)
_$_str_$_2:
        /*000b*/ 	.byte	0x5f, 0x5f, 0x43, 0x55, 0x44, 0x41, 0x5f, 0x50, 0x52, 0x45, 0x43, 0x5f, 0x53, 0x51, 0x52, 0x54
        /*001b*/ 	.byte	0x00
.L_1:


//--------------------- .nv.constant0.triton_poi_fused_cat_40 --------------------------
	.section	.nv.constant0.triton_poi_fused_cat_40,"a",@progbits
	.sectionflags	@""
	.align	4
.nv.constant0.triton_poi_fused_cat_40:
	.zero		620
